//
// Generated by NVIDIA NVVM Compiler
//
// Compiler Build ID: CL-36424714
// Cuda compilation tools, release 13.0, V13.0.88
// Based on NVVM 20.0.0
//

.version 9.0
.target sm_100
.address_size 64

	// .globl	_Z10vector_addPlS_S_

.visible .entry _Z10vector_addPlS_S_(
	.param .u64 .ptr .align 1 _Z10vector_addPlS_S__param_0,
	.param .u64 .ptr .align 1 _Z10vector_addPlS_S__param_1,
	.param .u64 .ptr .align 1 _Z10vector_addPlS_S__param_2
)
{
	.reg .b32 	%r<5>;
	.reg .b64 	%rd<14>;

	ld.param.u64 	%rd1, [_Z10vector_addPlS_S__param_0];
	ld.param.u64 	%rd2, [_Z10vector_addPlS_S__param_1];
	ld.param.u64 	%rd3, [_Z10vector_addPlS_S__param_2];
	cvta.to.global.u64 	%rd4, %rd3;
	cvta.to.global.u64 	%rd5, %rd2;
	cvta.to.global.u64 	%rd6, %rd1;
	mov.u32 	%r1, %ctaid.x;
	mov.u32 	%r2, %ntid.x;
	mov.u32 	%r3, %tid.x;
	mad.lo.s32 	%r4, %r1, %r2, %r3;
	mul.wide.s32 	%rd7, %r4, 8;
	add.s64 	%rd8, %rd6, %rd7;
	ld.global.u64 	%rd9, [%rd8];
	add.s64 	%rd10, %rd5, %rd7;
	ld.global.u64 	%rd11, [%rd10];
	add.s64 	%rd12, %rd11, %rd9;
	add.s64 	%rd13, %rd4, %rd7;
	st.global.u64 	[%rd13], %rd12;
	ret;

}


// ===== COMPILED SASS (sm_100) =====

	.target	sm_100

	.elftype	@"ET_EXEC"


//--------------------- .note.nv.tkinfo           --------------------------
	.section	.note.nv.tkinfo,"",@"SHT_NOTE"
	.sectionflags	@"SHF_NOTE_NV_TKINFO"
	.tkinfo
        /*0018*/ 	.word	0x00000002
        /*0030*/ 	.string	""
        /*0030*/ 	.string	"ptxas"
        /*0030*/ 	.string	"Cuda compilation tools, release 13.0, V13.0.88"
        /*0030*/ 	.string	"Build cuda_13.0.r13.0/compiler.36424714_0"
        /*0030*/ 	.string	"-arch sm_100 -m 64 "



//--------------------- .note.nv.cuinfo           --------------------------
	.section	.note.nv.cuinfo,"",@"SHT_NOTE"
	.sectionflags	@"SHF_NOTE_NV_CUINFO"
        /*0018*/ 	.short	0x0002
        /*001a*/ 	.short	0x0064
        /*001c*/ 	.short	0x0082
	.zero		2


//--------------------- .nv.info                  --------------------------
	.section	.nv.info,"",@"SHT_CUDA_INFO"
	.align	4


	//----- nvinfo : EIATTR_REGCOUNT
	.align		4
        /*0000*/ 	.byte	0x04, 0x2f
        /*0002*/ 	.short	(.L_1 - .L_0)
	.align		4
.L_0:
        /*0004*/ 	.word	index@(_Z10vector_addPlS_S_)
        /*0008*/ 	.word	0x0000000e


	//----- nvinfo : EIATTR_FRAME_SIZE
	.align		4
.L_1:
        /*000c*/ 	.byte	0x04, 0x11
        /*000e*/ 	.short	(.L_3 - .L_2)
	.align		4
.L_2:
        /*0010*/ 	.word	index@(_Z10vector_addPlS_S_)
        /*0014*/ 	.word	0x00000000


	//----- nvinfo : EIATTR_MIN_STACK_SIZE
	.align		4
.L_3:
        /*0018*/ 	.byte	0x04, 0x12
        /*001a*/ 	.short	(.L_5 - .L_4)
	.align		4
.L_4:
        /*001c*/ 	.word	index@(_Z10vector_addPlS_S_)
        /*0020*/ 	.word	0x00000000
.L_5:


//--------------------- .nv.compat                --------------------------
	.section	.nv.compat,"",@"SHT_CUDA_COMPAT_INFO"
	.align	4
        /*0000*/ 	.byte	0x02, 0x09, 0x00, 0x00, 0x02, 0x02, 0x01, 0x00, 0x02, 0x05, 0x05, 0x00, 0x03, 0x07, 0x01, 0x01
        /*0010*/ 	.byte	0x02, 0x03, 0x00, 0x00, 0x02, 0x06, 0x01, 0x00, 0x04, 0x0b, 0x08, 0x00, 0x09, 0x00, 0x00, 0x00
        /*0020*/ 	.byte	0x00, 0x00, 0x00, 0x00


//--------------------- .nv.info._Z10vector_addPlS_S_ --------------------------
	.section	.nv.info._Z10vector_addPlS_S_,"",@"SHT_CUDA_INFO"
	.sectionflags	@""
	.align	4


	//----- nvinfo : EIATTR_CUDA_API_VERSION
	.align		4
        /*0000*/ 	.byte	0x04, 0x37
        /*0002*/ 	.short	(.L_7 - .L_6)
.L_6:
        /*0004*/ 	.word	0x00000082


	//----- nvinfo : EIATTR_KPARAM_INFO
	.align		4
.L_7:
        /*0008*/ 	.byte	0x04, 0x17
        /*000a*/ 	.short	(.L_9 - .L_8)
.L_8:
        /*000c*/ 	.word	0x00000000
        /*0010*/ 	.short	0x0002
        /*0012*/ 	.short	0x0010
        /*0014*/ 	.byte	0x00, 0xf5, 0x21, 0x00


	//----- nvinfo : EIATTR_KPARAM_INFO
	.align		4
.L_9:
        /*0018*/ 	.byte	0x04, 0x17
        /*001a*/ 	.short	(.L_11 - .L_10)
.L_10:
        /*001c*/ 	.word	0x00000000
        /*0020*/ 	.short	0x0001
        /*0022*/ 	.short	0x0008
        /*0024*/ 	.byte	0x00, 0xf5, 0x21, 0x00


	//----- nvinfo : EIATTR_KPARAM_INFO
	.align		4
.L_11:
        /*0028*/ 	.byte	0x04, 0x17
        /*002a*/ 	.short	(.L_13 - .L_12)
.L_12:
        /*002c*/ 	.word	0x00000000
        /*0030*/ 	.short	0x0000
        /*0032*/ 	.short	0x0000
        /*0034*/ 	.byte	0x00, 0xf5, 0x21, 0x00


	//----- nvinfo : EIATTR_SPARSE_MMA_MASK
	.align		4
.L_13:
        /*0038*/ 	.byte	0x03, 0x50
        /*003a*/ 	.short	0x0000


	//----- nvinfo : EIATTR_MAXREG_COUNT
	.align		4
        /*003c*/ 	.byte	0x03, 0x1b
        /*003e*/ 	.short	0x00ff


	//----- nvinfo : EIATTR_MERCURY_ISA_VERSION
	.align		4
        /*0040*/ 	.byte	0x03, 0x5f
        /*0042*/ 	.short	0x0101


	//----- nvinfo : EIATTR_VRC_CTA_INIT_COUNT
	.align		4
        /*0044*/ 	.byte	0x02, 0x4a
	.zero		1
	.zero		1


	//----- nvinfo : EIATTR_EXIT_INSTR_OFFSETS
	.align		4
        /*0048*/ 	.byte	0x04, 0x1c
        /*004a*/ 	.short	(.L_15 - .L_14)


	//   ....[0]....
.L_14:
        /*004c*/ 	.word	0x00000110


	//----- nvinfo : EIATTR_CBANK_PARAM_SIZE
	.align		4
.L_15:
        /*0050*/ 	.byte	0x03, 0x19
        /*0052*/ 	.short	0x0018


	//----- nvinfo : EIATTR_PARAM_CBANK
	.align		4
        /*0054*/ 	.byte	0x04, 0x0a
        /*0056*/ 	.short	(.L_17 - .L_16)
	.align		4
.L_16:
        /*0058*/ 	.word	index@(.nv.constant0._Z10vector_addPlS_S_)
        /*005c*/ 	.short	0x0380
        /*005e*/ 	.short	0x0018


	//----- nvinfo : EIATTR_SW_WAR
	.align		4
.L_17:
        /*0060*/ 	.byte	0x04, 0x36
        /*0062*/ 	.short	(.L_19 - .L_18)
.L_18:
        /*0064*/ 	.word	0x00000008
.L_19:


//--------------------- .nv.callgraph             --------------------------
	.section	.nv.callgraph,"",@"SHT_CUDA_CALLGRAPH"
	.align	4
	.sectionentsize	8
	.align		4
        /*0000*/ 	.word	0x00000000
	.align		4
        /*0004*/ 	.word	0xffffffff
	.align		4
        /*0008*/ 	.word	0x00000000
	.align		4
        /*000c*/ 	.word	0xfffffffe
	.align		4
        /*0010*/ 	.word	0x00000000
	.align		4
        /*0014*/ 	.word	0xfffffffd
	.align		4
        /*0018*/ 	.word	0x00000000
	.align		4
        /*001c*/ 	.word	0xfffffffc


//--------------------- .text._Z10vector_addPlS_S_ --------------------------
	.section	.text._Z10vector_addPlS_S_,"ax",@progbits
	.align	128
        .global         _Z10vector_addPlS_S_
        .type           _Z10vector_addPlS_S_,@function
        .size           _Z10vector_addPlS_S_,(.L_x_1 - _Z10vector_addPlS_S_)
        .other          _Z10vector_addPlS_S_,@"STO_CUDA_ENTRY STV_DEFAULT"
_Z10vector_addPlS_S_:
.text._Z10vector_addPlS_S_:
[----:B------:R-:W-:Y:S01]  /*0000*/  LDC R1, c[0x0][0x37c] ;  /* 0x0000df00ff017b82 */ /* 0x000fe20000000800 */
[----:B------:R-:W0:Y:S07]  /*0010*/  S2R R0, SR_TID.X ;  /* 0x0000000000007919 */ /* 0x000e2e0000002100 */
[----:B------:R-:W0:Y:S01]  /*0020*/  S2UR UR6, SR_CTAID.X ;  /* 0x00000000000679c3 */ /* 0x000e220000002500 */
[----:B------:R-:W1:Y:S07]  /*0030*/  LDCU.64 UR4, c[0x0][0x358] ;  /* 0x00006b00ff0477ac */ /* 0x000e6e0008000a00 */
[----:B------:R-:W0:Y:S08]  /*0040*/  LDC R11, c[0x0][0x360] ;  /* 0x0000d800ff0b7b82 */ /* 0x000e300000000800 */
[----:B------:R-:W2:Y:S08]  /*0050*/  LDC.64 R2, c[0x0][0x380] ;  /* 0x0000e000ff027b82 */ /* 0x000eb00000000a00 */
[----:B------:R-:W3:Y:S01]  /*0060*/  LDC.64 R4, c[0x0][0x388] ;  /* 0x0000e200ff047b82 */ /* 0x000ee20000000a00 */
[----:B0-----:R-:W-:-:S07]  /*0070*/  IMAD R11, R11, UR6, R0 ;  /* 0x000000060b0b7c24 */ /* 0x001fce000f8e0200 */
[----:B------:R-:W0:Y:S01]  /*0080*/  LDC.64 R6, c[0x0][0x390] ;  /* 0x0000e400ff067b82 */ /* 0x000e220000000a00 */
[----:B--2---:R-:W-:-:S06]  /*0090*/  IMAD.WIDE R2, R11, 0x8, R2 ;  /* 0x000000080b027825 */ /* 0x004fcc00078e0202 */
[----:B-1----:R-:W2:Y:S01]  /*00a0*/  LDG.E.64 R2, desc[UR4][R2.64] ;  /* 0x0000000402027981 */ /* 0x002ea2000c1e1b00 */
[----:B---3--:R-:W-:-:S06]  /*00b0*/  IMAD.WIDE R4, R11, 0x8, R4 ;  /* 0x000000080b047825 */ /* 0x008fcc00078e0204 */
[----:B------:R-:W2:Y:S01]  /*00c0*/  LDG.E.64 R4, desc[UR4][R4.64] ;  /* 0x0000000404047981 */ /* 0x000ea2000c1e1b00 */
[----:B0-----:R-:W-:Y:S01]  /*00d0*/  IMAD.WIDE R6, R11, 0x8, R6 ;  /* 0x000000080b067825 */ /* 0x001fe200078e0206 */
[----:B--2---:R-:W-:-:S04]  /*00e0*/  IADD3 R8, P0, PT, R2, R4, RZ ;  /* 0x0000000402087210 */ /* 0x004fc80007f1e0ff */
[----:B------:R-:W-:-:S05]  /*00f0*/  IADD3.X R9, PT, PT, R3, R5, RZ, P0, !PT ;  /* 0x0000000503097210 */ /* 0x000fca00007fe4ff */
[----:B------:R-:W-:Y:S01]  /*0100*/  STG.E.64 desc[UR4][R6.64], R8 ;  /* 0x0000000806007986 */ /* 0x000fe2000c101b04 */
[----:B------:R-:W-:Y:S05]  /*0110*/  EXIT ;  /* 0x000000000000794d */ /* 0x000fea0003800000 */
.L_x_0:
[----:B------:R-:W-:-:S00]  /*0120*/  BRA `(.L_x_0) ;  /* 0xfffffffc00fc7947 */ /* 0x000fc0000383ffff */
[----:B------:R-:W-:-:S00]  /*0130*/  NOP ;  /* 0x0000000000007918 */ /* 0x000fc00000000000 */
        /* <DEDUP_REMOVED lines=12> */
.L_x_1:


//--------------------- .nv.shared.reserved.0     --------------------------
	.section	.nv.shared.reserved.0,"aw",@nobits
	.weak		__nv_reservedSMEM_offset_0_alias
	.size		__nv_reservedSMEM_offset_0_alias, 0, 64
	.other		__nv_reservedSMEM_offset_0_alias,@"STO_CUDA_RESERVED_SHARED STV_DEFAULT"
__nv_reservedSMEM_offset_0_alias:
	.zero		0
	.zero		64


//--------------------- .nv.constant0._Z10vector_addPlS_S_ --------------------------
	.section	.nv.constant0._Z10vector_addPlS_S_,"a",@progbits
	.sectionflags	@""
	.align	4
.nv.constant0._Z10vector_addPlS_S_:
	.zero		920


//--------------------- SYMBOLS --------------------------

	.type		.nv.reservedSmem.offset0,@object
	.size		.nv.reservedSmem.offset0,0x4
